//
// Generated by NVIDIA NVVM Compiler
//
// Compiler Build ID: CL-36424714
// Cuda compilation tools, release 13.0, V13.0.88
// Based on NVVM 20.0.0
//

.version 9.0
.target sm_100
.address_size 64

	// .globl	_Z6kernelP6SpherePh

.visible .entry _Z6kernelP6SpherePh(
	.param .u64 .ptr .align 1 _Z6kernelP6SpherePh_param_0,
	.param .u64 .ptr .align 1 _Z6kernelP6SpherePh_param_1
)
{
	.reg .pred 	%p<10>;
	.reg .b32 	%r<22>;
	.reg .b32 	%f<159>;
	.reg .b64 	%rd<11>;

	ld.param.u64 	%rd5, [_Z6kernelP6SpherePh_param_0];
	ld.param.u64 	%rd4, [_Z6kernelP6SpherePh_param_1];
	cvta.to.global.u64 	%rd6, %rd5;
	mov.u32 	%r5, %tid.x;
	mov.u32 	%r6, %ctaid.x;
	mov.u32 	%r7, %ntid.x;
	mad.lo.s32 	%r8, %r6, %r7, %r5;
	mov.u32 	%r9, %tid.y;
	mov.u32 	%r10, %ctaid.y;
	mov.u32 	%r11, %ntid.y;
	mad.lo.s32 	%r12, %r10, %r11, %r9;
	mov.u32 	%r13, %nctaid.x;
	mul.lo.s32 	%r14, %r13, %r7;
	mad.lo.s32 	%r1, %r14, %r12, %r8;
	add.s32 	%r15, %r8, -512;
	cvt.rn.f32.s32 	%f1, %r15;
	add.s32 	%r16, %r12, -512;
	cvt.rn.f32.s32 	%f2, %r16;
	add.s64 	%rd10, %rd6, 56;
	mov.f32 	%f139, 0f00000000;
	mov.f32 	%f140, 0fD09502F9;
	mov.b32 	%r21, 0;
	mov.f32 	%f138, %f139;
	mov.f32 	%f137, %f139;
$L__BB0_1:
	ld.global.f32 	%f68, [%rd10+-40];
	sub.f32 	%f69, %f1, %f68;
	ld.global.f32 	%f70, [%rd10+-36];
	sub.f32 	%f71, %f2, %f70;
	mul.f32 	%f8, %f69, %f69;
	mul.f32 	%f9, %f71, %f71;
	add.f32 	%f72, %f8, %f9;
	ld.global.f32 	%f73, [%rd10+-44];
	mul.f32 	%f10, %f73, %f73;
	setp.geu.f32 	%p1, %f72, %f10;
	mov.f32 	%f136, 0fD09502F9;
	@%p1 bra 	$L__BB0_3;
	sub.f32 	%f74, %f10, %f8;
	sub.f32 	%f75, %f74, %f9;
	sqrt.rn.f32 	%f76, %f75;
	sqrt.rn.f32 	%f77, %f10;
	div.rn.f32 	%f135, %f76, %f77;
	ld.global.f32 	%f78, [%rd10+-32];
	add.f32 	%f136, %f76, %f78;
$L__BB0_3:
	setp.leu.f32 	%p2, %f136, %f140;
	@%p2 bra 	$L__BB0_5;
	ld.global.f32 	%f79, [%rd10+-56];
	mul.f32 	%f137, %f135, %f79;
	ld.global.f32 	%f80, [%rd10+-48];
	mul.f32 	%f138, %f135, %f80;
	ld.global.f32 	%f81, [%rd10+-52];
	mul.f32 	%f139, %f135, %f81;
	mov.f32 	%f140, %f136;
$L__BB0_5:
	ld.global.f32 	%f83, [%rd10+-12];
	sub.f32 	%f84, %f1, %f83;
	ld.global.f32 	%f85, [%rd10+-8];
	sub.f32 	%f86, %f2, %f85;
	mul.f32 	%f22, %f84, %f84;
	mul.f32 	%f23, %f86, %f86;
	add.f32 	%f87, %f22, %f23;
	ld.global.f32 	%f88, [%rd10+-16];
	mul.f32 	%f24, %f88, %f88;
	setp.geu.f32 	%p3, %f87, %f24;
	mov.f32 	%f142, 0fD09502F9;
	@%p3 bra 	$L__BB0_7;
	sub.f32 	%f89, %f24, %f22;
	sub.f32 	%f90, %f89, %f23;
	sqrt.rn.f32 	%f91, %f90;
	sqrt.rn.f32 	%f92, %f24;
	div.rn.f32 	%f135, %f91, %f92;
	ld.global.f32 	%f93, [%rd10+-4];
	add.f32 	%f142, %f91, %f93;
$L__BB0_7:
	setp.leu.f32 	%p4, %f142, %f140;
	@%p4 bra 	$L__BB0_9;
	ld.global.f32 	%f94, [%rd10+-28];
	mul.f32 	%f137, %f135, %f94;
	ld.global.f32 	%f95, [%rd10+-20];
	mul.f32 	%f138, %f135, %f95;
	ld.global.f32 	%f96, [%rd10+-24];
	mul.f32 	%f139, %f135, %f96;
	mov.f32 	%f140, %f142;
$L__BB0_9:
	ld.global.f32 	%f98, [%rd10+16];
	sub.f32 	%f99, %f1, %f98;
	ld.global.f32 	%f100, [%rd10+20];
	sub.f32 	%f101, %f2, %f100;
	mul.f32 	%f36, %f99, %f99;
	mul.f32 	%f37, %f101, %f101;
	add.f32 	%f102, %f36, %f37;
	ld.global.f32 	%f103, [%rd10+12];
	mul.f32 	%f38, %f103, %f103;
	setp.geu.f32 	%p5, %f102, %f38;
	mov.f32 	%f148, 0fD09502F9;
	@%p5 bra 	$L__BB0_11;
	sub.f32 	%f104, %f38, %f36;
	sub.f32 	%f105, %f104, %f37;
	sqrt.rn.f32 	%f106, %f105;
	sqrt.rn.f32 	%f107, %f38;
	div.rn.f32 	%f135, %f106, %f107;
	ld.global.f32 	%f108, [%rd10+24];
	add.f32 	%f148, %f106, %f108;
$L__BB0_11:
	setp.leu.f32 	%p6, %f148, %f140;
	@%p6 bra 	$L__BB0_13;
	ld.global.f32 	%f109, [%rd10];
	mul.f32 	%f137, %f135, %f109;
	ld.global.f32 	%f110, [%rd10+8];
	mul.f32 	%f138, %f135, %f110;
	ld.global.f32 	%f111, [%rd10+4];
	mul.f32 	%f139, %f135, %f111;
	mov.f32 	%f140, %f148;
$L__BB0_13:
	ld.global.f32 	%f113, [%rd10+44];
	sub.f32 	%f114, %f1, %f113;
	ld.global.f32 	%f115, [%rd10+48];
	sub.f32 	%f116, %f2, %f115;
	mul.f32 	%f50, %f114, %f114;
	mul.f32 	%f51, %f116, %f116;
	add.f32 	%f117, %f50, %f51;
	ld.global.f32 	%f118, [%rd10+40];
	mul.f32 	%f52, %f118, %f118;
	setp.geu.f32 	%p7, %f117, %f52;
	mov.f32 	%f154, 0fD09502F9;
	@%p7 bra 	$L__BB0_15;
	sub.f32 	%f119, %f52, %f50;
	sub.f32 	%f120, %f119, %f51;
	sqrt.rn.f32 	%f121, %f120;
	sqrt.rn.f32 	%f122, %f52;
	div.rn.f32 	%f135, %f121, %f122;
	ld.global.f32 	%f123, [%rd10+52];
	add.f32 	%f154, %f121, %f123;
$L__BB0_15:
	setp.leu.f32 	%p8, %f154, %f140;
	@%p8 bra 	$L__BB0_17;
	ld.global.f32 	%f124, [%rd10+28];
	mul.f32 	%f137, %f135, %f124;
	ld.global.f32 	%f125, [%rd10+36];
	mul.f32 	%f138, %f135, %f125;
	ld.global.f32 	%f126, [%rd10+32];
	mul.f32 	%f139, %f135, %f126;
	mov.f32 	%f140, %f154;
$L__BB0_17:
	add.s32 	%r21, %r21, 4;
	add.s64 	%rd10, %rd10, 112;
	setp.ne.s32 	%p9, %r21, 20;
	@%p9 bra 	$L__BB0_1;
	cvta.to.global.u64 	%rd7, %rd4;
	mul.f32 	%f127, %f139, 0f437F0000;
	cvt.rzi.s32.f32 	%r17, %f127;
	mul.lo.s32 	%r18, %r1, 3;
	cvt.s64.s32 	%rd8, %r18;
	add.s64 	%rd9, %rd7, %rd8;
	st.global.u8 	[%rd9], %r17;
	mul.f32 	%f128, %f138, 0f437F0000;
	cvt.rzi.s32.f32 	%r19, %f128;
	st.global.u8 	[%rd9+1], %r19;
	mul.f32 	%f129, %f137, 0f437F0000;
	cvt.rzi.s32.f32 	%r20, %f129;
	st.global.u8 	[%rd9+2], %r20;
	ret;

}


// ===== COMPILED SASS (sm_100) =====

	.target	sm_100

	.elftype	@"ET_EXEC"


//--------------------- .note.nv.tkinfo           --------------------------
	.section	.note.nv.tkinfo,"",@"SHT_NOTE"
	.sectionflags	@"SHF_NOTE_NV_TKINFO"
	.tkinfo
        /*0018*/ 	.word	0x00000002
        /*0030*/ 	.string	""
        /*0030*/ 	.string	"ptxas"
        /*0030*/ 	.string	"Cuda compilation tools, release 13.0, V13.0.88"
        /*0030*/ 	.string	"Build cuda_13.0.r13.0/compiler.36424714_0"
        /*0030*/ 	.string	"-arch sm_100 -m 64 "



//--------------------- .note.nv.cuinfo           --------------------------
	.section	.note.nv.cuinfo,"",@"SHT_NOTE"
	.sectionflags	@"SHF_NOTE_NV_CUINFO"
        /*0018*/ 	.short	0x0002
        /*001a*/ 	.short	0x0064
        /*001c*/ 	.short	0x0082
	.zero		2


//--------------------- .nv.info                  --------------------------
	.section	.nv.info,"",@"SHT_CUDA_INFO"
	.align	4


	//----- nvinfo : EIATTR_REGCOUNT
	.align		4
        /*0000*/ 	.byte	0x04, 0x2f
        /*0002*/ 	.short	(.L_1 - .L_0)
	.align		4
.L_0:
        /*0004*/ 	.word	index@(_Z6kernelP6SpherePh)
        /*0008*/ 	.word	0x00000017


	//----- nvinfo : EIATTR_FRAME_SIZE
	.align		4
.L_1:
        /*000c*/ 	.byte	0x04, 0x11
        /*000e*/ 	.short	(.L_3 - .L_2)
	.align		4
.L_2:
        /*0010*/ 	.word	index@($__internal_1_$__cuda_sm3x_div_rn_noftz_f32_slowpath)
        /*0014*/ 	.word	0x00000000


	//----- nvinfo : EIATTR_FRAME_SIZE
	.align		4
.L_3:
        /*0018*/ 	.byte	0x04, 0x11
        /*001a*/ 	.short	(.L_5 - .L_4)
	.align		4
.L_4:
        /*001c*/ 	.word	index@($__internal_0_$__cuda_sm20_sqrt_rn_f32_slowpath)
        /*0020*/ 	.word	0x00000000


	//----- nvinfo : EIATTR_FRAME_SIZE
	.align		4
.L_5:
        /*0024*/ 	.byte	0x04, 0x11
        /*0026*/ 	.short	(.L_7 - .L_6)
	.align		4
.L_6:
        /*0028*/ 	.word	index@(_Z6kernelP6SpherePh)
        /*002c*/ 	.word	0x00000000


	//----- nvinfo : EIATTR_MIN_STACK_SIZE
	.align		4
.L_7:
        /*0030*/ 	.byte	0x04, 0x12
        /*0032*/ 	.short	(.L_9 - .L_8)
	.align		4
.L_8:
        /*0034*/ 	.word	index@(_Z6kernelP6SpherePh)
        /*0038*/ 	.word	0x00000000
.L_9:


//--------------------- .nv.compat                --------------------------
	.section	.nv.compat,"",@"SHT_CUDA_COMPAT_INFO"
	.align	4
        /*0000*/ 	.byte	0x02, 0x09, 0x00, 0x00, 0x02, 0x02, 0x01, 0x00, 0x02, 0x05, 0x05, 0x00, 0x03, 0x07, 0x01, 0x01
        /*0010*/ 	.byte	0x02, 0x03, 0x00, 0x00, 0x02, 0x06, 0x01, 0x00, 0x04, 0x0b, 0x08, 0x00, 0x01, 0x00, 0x00, 0x00
        /*0020*/ 	.byte	0x00, 0x00, 0x00, 0x00


//--------------------- .nv.info._Z6kernelP6SpherePh --------------------------
	.section	.nv.info._Z6kernelP6SpherePh,"",@"SHT_CUDA_INFO"
	.sectionflags	@""
	.align	4


	//----- nvinfo : EIATTR_CUDA_API_VERSION
	.align		4
        /*0000*/ 	.byte	0x04, 0x37
        /*0002*/ 	.short	(.L_11 - .L_10)
.L_10:
        /*0004*/ 	.word	0x00000082


	//----- nvinfo : EIATTR_KPARAM_INFO
	.align		4
.L_11:
        /*0008*/ 	.byte	0x04, 0x17
        /*000a*/ 	.short	(.L_13 - .L_12)
.L_12:
        /*000c*/ 	.word	0x00000000
        /*0010*/ 	.short	0x0001
        /*0012*/ 	.short	0x0008
        /*0014*/ 	.byte	0x00, 0xf5, 0x21, 0x00


	//----- nvinfo : EIATTR_KPARAM_INFO
	.align		4
.L_13:
        /*0018*/ 	.byte	0x04, 0x17
        /*001a*/ 	.short	(.L_15 - .L_14)
.L_14:
        /*001c*/ 	.word	0x00000000
        /*0020*/ 	.short	0x0000
        /*0022*/ 	.short	0x0000
        /*0024*/ 	.byte	0x00, 0xf5, 0x21, 0x00


	//----- nvinfo : EIATTR_SPARSE_MMA_MASK
	.align		4
.L_15:
        /*0028*/ 	.byte	0x03, 0x50
        /*002a*/ 	.short	0x0000


	//----- nvinfo : EIATTR_MAXREG_COUNT
	.align		4
        /*002c*/ 	.byte	0x03, 0x1b
        /*002e*/ 	.short	0x00ff


	//----- nvinfo : EIATTR_MERCURY_ISA_VERSION
	.align		4
        /*0030*/ 	.byte	0x03, 0x5f
        /*0032*/ 	.short	0x0101


	//----- nvinfo : EIATTR_VRC_CTA_INIT_COUNT
	.align		4
        /*0034*/ 	.byte	0x02, 0x4a
	.zero		1
	.zero		1


	//----- nvinfo : EIATTR_EXIT_INSTR_OFFSETS
	.align		4
        /*0038*/ 	.byte	0x04, 0x1c
        /*003a*/ 	.short	(.L_17 - .L_16)


	//   ....[0]....
.L_16:
        /*003c*/ 	.word	0x00001400


	//----- nvinfo : EIATTR_CRS_STACK_SIZE
	.align		4
.L_17:
        /*0040*/ 	.byte	0x04, 0x1e
        /*0042*/ 	.short	(.L_19 - .L_18)
.L_18:
        /*0044*/ 	.word	0x00000000


	//----- nvinfo : EIATTR_CBANK_PARAM_SIZE
	.align		4
.L_19:
        /*0048*/ 	.byte	0x03, 0x19
        /*004a*/ 	.short	0x0010


	//----- nvinfo : EIATTR_PARAM_CBANK
	.align		4
        /*004c*/ 	.byte	0x04, 0x0a
        /*004e*/ 	.short	(.L_21 - .L_20)
	.align		4
.L_20:
        /*0050*/ 	.word	index@(.nv.constant0._Z6kernelP6SpherePh)
        /*0054*/ 	.short	0x0380
        /*0056*/ 	.short	0x0010


	//----- nvinfo : EIATTR_SW_WAR
	.align		4
.L_21:
        /*0058*/ 	.byte	0x04, 0x36
        /*005a*/ 	.short	(.L_23 - .L_22)
.L_22:
        /*005c*/ 	.word	0x00000008
.L_23:


//--------------------- .nv.callgraph             --------------------------
	.section	.nv.callgraph,"",@"SHT_CUDA_CALLGRAPH"
	.align	4
	.sectionentsize	8
	.align		4
        /*0000*/ 	.word	0x00000000
	.align		4
        /*0004*/ 	.word	0xffffffff
	.align		4
        /*0008*/ 	.word	0x00000000
	.align		4
        /*000c*/ 	.word	0xfffffffe
	.align		4
        /*0010*/ 	.word	0x00000000
	.align		4
        /*0014*/ 	.word	0xfffffffd
	.align		4
        /*0018*/ 	.word	0x00000000
	.align		4
        /*001c*/ 	.word	0xfffffffc


//--------------------- .text._Z6kernelP6SpherePh --------------------------
	.section	.text._Z6kernelP6SpherePh,"ax",@progbits
	.align	128
        .global         _Z6kernelP6SpherePh
        .type           _Z6kernelP6SpherePh,@function
        .size           _Z6kernelP6SpherePh,(.L_x_57 - _Z6kernelP6SpherePh)
        .other          _Z6kernelP6SpherePh,@"STO_CUDA_ENTRY STV_DEFAULT"
_Z6kernelP6SpherePh:
.text._Z6kernelP6SpherePh:
[----:B------:R-:W-:Y:S01]  /*0000*/  LDC R1, c[0x0][0x37c] ;  /* 0x0000df00ff017b82 */ /* 0x000fe20000000800 */
[----:B------:R-:W0:Y:S07]  /*0010*/  S2R R3, SR_TID.Y ;  /* 0x0000000000037919 */ /* 0x000e2e0000002200 */
[----:B------:R-:W1:Y:S01]  /*0020*/  LDC R9, c[0x0][0x360] ;  /* 0x0000d800ff097b82 */ /* 0x000e620000000800 */
[----:B------:R-:W2:Y:S01]  /*0030*/  LDCU.64 UR4, c[0x0][0x380] ;  /* 0x00007000ff0477ac */ /* 0x000ea20008000a00 */
[----:B------:R-:W-:Y:S01]  /*0040*/  HFMA2 R12, -RZ, RZ, 0, 0 ;  /* 0x00000000ff0c7431 */ /* 0x000fe200000001ff */
[----:B------:R-:W1:Y:S01]  /*0050*/  S2R R0, SR_TID.X ;  /* 0x0000000000007919 */ /* 0x000e620000002100 */
[----:B------:R-:W-:Y:S01]  /*0060*/  HFMA2 R10, -RZ, RZ, 0, 0 ;  /* 0x00000000ff0a7431 */ /* 0x000fe200000001ff */
[----:B------:R-:W-:-:S02]  /*0070*/  MOV R11, 0xd09502f9 ;  /* 0xd09502f9000b7802 */ /* 0x000fc40000000f00 */
[----:B------:R-:W-:Y:S01]  /*0080*/  MOV R8, RZ ;  /* 0x000000ff00087202 */ /* 0x000fe20000000f00 */
[----:B------:R-:W0:Y:S08]  /*0090*/  S2UR UR6, SR_CTAID.Y ;  /* 0x00000000000679c3 */ /* 0x000e300000002600 */
[----:B------:R-:W0:Y:S01]  /*00a0*/  LDC R2, c[0x0][0x364] ;  /* 0x0000d900ff027b82 */ /* 0x000e220000000800 */
[----:B------:R-:W3:Y:S01]  /*00b0*/  LDCU UR9, c[0x0][0x370] ;  /* 0x00006e00ff0977ac */ /* 0x000ee20008000800 */
[----:B--2---:R-:W-:-:S06]  /*00c0*/  UIADD3 UR4, UP0, UPT, UR4, 0x38, URZ ;  /* 0x0000003804047890 */ /* 0x004fcc000ff1e0ff */
[----:B------:R-:W1:Y:S01]  /*00d0*/  S2UR UR8, SR_CTAID.X ;  /* 0x00000000000879c3 */ /* 0x000e620000002500 */
[----:B------:R-:W-:Y:S01]  /*00e0*/  UIADD3.X UR5, UPT, UPT, URZ, UR5, URZ, UP0, !UPT ;  /* 0x00000005ff057290 */ /* 0x000fe200087fe4ff */
[----:B------:R-:W-:Y:S01]  /*00f0*/  IMAD.U32 R4, RZ, RZ, UR4 ;  /* 0x00000004ff047e24 */ /* 0x000fe2000f8e00ff */
[----:B------:R-:W-:-:S04]  /*0100*/  UMOV UR4, URZ ;  /* 0x000000ff00047c82 */ /* 0x000fc80008000000 */
[----:B------:R-:W-:Y:S01]  /*0110*/  MOV R5, UR5 ;  /* 0x0000000500057c02 */ /* 0x000fe20008000f00 */
[----:B0-----:R-:W-:Y:S01]  /*0120*/  IMAD R3, R2, UR6, R3 ;  /* 0x0000000602037c24 */ /* 0x001fe2000f8e0203 */
[----:B------:R-:W0:Y:S04]  /*0130*/  LDCU.64 UR6, c[0x0][0x358] ;  /* 0x00006b00ff0677ac */ /* 0x000e280008000a00 */
[----:B------:R-:W-:Y:S01]  /*0140*/  IADD3 R6, PT, PT, R3, -0x200, RZ ;  /* 0xfffffe0003067810 */ /* 0x000fe20007ffe0ff */
[----:B-1----:R-:W-:-:S03]  /*0150*/  IMAD R0, R9, UR8, R0 ;  /* 0x0000000809007c24 */ /* 0x002fc6000f8e0200 */
[----:B------:R-:W-:Y:S01]  /*0160*/  I2FP.F32.S32 R6, R6 ;  /* 0x0000000600067245 */ /* 0x000fe20000201400 */
[----:B---3--:R-:W-:Y:S01]  /*0170*/  IMAD R9, R9, UR9, RZ ;  /* 0x0000000909097c24 */ /* 0x008fe2000f8e02ff */
[----:B------:R-:W-:-:S03]  /*0180*/  IADD3 R7, PT, PT, R0, -0x200, RZ ;  /* 0xfffffe0000077810 */ /* 0x000fc60007ffe0ff */
[----:B------:R-:W-:Y:S01]  /*0190*/  IMAD R9, R3, R9, R0 ;  /* 0x0000000903097224 */ /* 0x000fe200078e0200 */
[----:B------:R-:W-:-:S07]  /*01a0*/  I2FP.F32.S32 R7, R7 ;  /* 0x0000000700077245 */ /* 0x000fce0000201400 */
.L_x_42:
[----:B0-----:R-:W2:Y:S04]  /*01b0*/  LDG.E R2, desc[UR6][R4.64+-0x28] ;  /* 0xffffd80604027981 */ /* 0x001ea8000c1e1900 */
[----:B------:R-:W3:Y:S04]  /*01c0*/  LDG.E R3, desc[UR6][R4.64+-0x24] ;  /* 0xffffdc0604037981 */ /* 0x000ee8000c1e1900 */
[----:B------:R-:W4:Y:S01]  /*01d0*/  LDG.E R14, desc[UR6][R4.64+-0x2c] ;  /* 0xffffd406040e7981 */ /* 0x000f22000c1e1900 */
[----:B------:R-:W-:Y:S01]  /*01e0*/  UIADD3 UR4, UPT, UPT, UR4, 0x4, URZ ;  /* 0x0000000404047890 */ /* 0x000fe2000fffe0ff */
[----:B------:R-:W-:Y:S03]  /*01f0*/  BSSY.RECONVERGENT B0, `(.L_x_0) ;  /* 0x0000039000007945 */ /* 0x000fe60003800200 */
[----:B------:R-:W-:Y:S01]  /*0200*/  UISETP.NE.AND UP0, UPT, UR4, 0x14, UPT ;  /* 0x000000140400788c */ /* 0x000fe2000bf05270 */
[----:B--2---:R-:W-:Y:S01]  /*0210*/  FADD R2, R7, -R2 ;  /* 0x8000000207027221 */ /* 0x004fe20000000000 */
[----:B---3--:R-:W-:-:S03]  /*0220*/  FADD R3, R6, -R3 ;  /* 0x8000000306037221 */ /* 0x008fc60000000000 */
[----:B------:R-:W-:Y:S01]  /*0230*/  FMUL R13, R2, R2 ;  /* 0x00000002020d7220 */ /* 0x000fe20000400000 */
[----:B------:R-:W-:Y:S01]  /*0240*/  MOV R2, 0xd09502f9 ;  /* 0xd09502f900027802 */ /* 0x000fe20000000f00 */
[----:B------:R-:W-:Y:S01]  /*0250*/  FMUL R15, R3, R3 ;  /* 0x00000003030f7220 */ /* 0x000fe20000400000 */
[----:B----4-:R-:W-:-:S03]  /*0260*/  FMUL R14, R14, R14 ;  /* 0x0000000e0e0e7220 */ /* 0x010fc60000400000 */
[----:B------:R-:W-:-:S05]  /*0270*/  FADD R3, R13, R15 ;  /* 0x0000000f0d037221 */ /* 0x000fca0000000000 */
[----:B------:R-:W-:-:S13]  /*0280*/  FSETP.GEU.AND P0, PT, R3, R14, PT ;  /* 0x0000000e0300720b */ /* 0x000fda0003f0e000 */
[----:B------:R-:W-:Y:S05]  /*0290*/  @P0 BRA `(.L_x_1) ;  /* 0x0000000000b80947 */ /* 0x000fea0003800000 */
[----:B------:R-:W-:Y:S01]  /*02a0*/  FADD R0, -R13, R14 ;  /* 0x0000000e0d007221 */ /* 0x000fe20000000100 */
[----:B------:R-:W-:Y:S03]  /*02b0*/  BSSY.RECONVERGENT B1, `(.L_x_2) ;  /* 0x000000e000017945 */ /* 0x000fe60003800200 */
[----:B------:R-:W-:-:S04]  /*02c0*/  FADD R0, -R15, R0 ;  /* 0x000000000f007221 */ /* 0x000fc80000000100 */
[----:B------:R0:W1:Y:S01]  /*02d0*/  MUFU.RSQ R3, R0 ;  /* 0x0000000000037308 */ /* 0x0000620000001400 */
[----:B------:R-:W-:-:S04]  /*02e0*/  IADD3 R2, PT, PT, R0, -0xd000000, RZ ;  /* 0xf300000000027810 */ /* 0x000fc80007ffe0ff */
[----:B------:R-:W-:-:S13]  /*02f0*/  ISETP.GT.U32.AND P0, PT, R2, 0x727fffff, PT ;  /* 0x727fffff0200780c */ /* 0x000fda0003f04070 */
[----:B01----:R-:W-:Y:S05]  /*0300*/  @!P0 BRA `(.L_x_3) ;  /* 0x0000000000108947 */ /* 0x003fea0003800000 */
[----:B------:R-:W-:-:S07]  /*0310*/  MOV R18, 0x330 ;  /* 0x0000033000127802 */ /* 0x000fce0000000f00 */
[----:B------:R-:W-:Y:S05]  /*0320*/  CALL.REL.NOINC `($__internal_0_$__cuda_sm20_sqrt_rn_f32_slowpath) ;  /* 0x0000001000387944 */ /* 0x000fea0003c00000 */
[----:B------:R-:W-:Y:S01]  /*0330*/  MOV R13, R0 ;  /* 0x00000000000d7202 */ /* 0x000fe20000000f00 */
[----:B------:R-:W-:Y:S06]  /*0340*/  BRA `(.L_x_4) ;  /* 0x0000000000107947 */ /* 0x000fec0003800000 */
.L_x_3:
[----:B------:R-:W-:Y:S01]  /*0350*/  FMUL.FTZ R13, R0, R3 ;  /* 0x00000003000d7220 */ /* 0x000fe20000410000 */
[----:B------:R-:W-:-:S03]  /*0360*/  FMUL.FTZ R2, R3, 0.5 ;  /* 0x3f00000003027820 */ /* 0x000fc60000410000 */
[----:B------:R-:W-:-:S04]  /*0370*/  FFMA R0, -R13, R13, R0 ;  /* 0x0000000d0d007223 */ /* 0x000fc80000000100 */
[----:B------:R-:W-:-:S07]  /*0380*/  FFMA R13, R0, R2, R13 ;  /* 0x00000002000d7223 */ /* 0x000fce000000000d */
.L_x_4:
[----:B------:R-:W-:Y:S05]  /*0390*/  BSYNC.RECONVERGENT B1 ;  /* 0x0000000000017941 */ /* 0x000fea0003800200 */
.L_x_2:
[----:B------:R-:W-:Y:S01]  /*03a0*/  IADD3 R0, PT, PT, R14, -0xd000000, RZ ;  /* 0xf30000000e007810 */ /* 0x000fe20007ffe0ff */
[----:B------:R0:W1:Y:S03]  /*03b0*/  MUFU.RSQ R15, R14 ;  /* 0x0000000e000f7308 */ /* 0x0000660000001400 */
[----:B------:R-:W-:-:S13]  /*03c0*/  ISETP.GT.U32.AND P0, PT, R0, 0x727fffff, PT ;  /* 0x727fffff0000780c */ /* 0x000fda0003f04070 */
[----:B0-----:R-:W-:Y:S05]  /*03d0*/  @!P0 BRA `(.L_x_5) ;  /* 0x00000000001c8947 */ /* 0x001fea0003800000 */
[----:B------:R-:W-:Y:S01]  /*03e0*/  BSSY.RECONVERGENT B1, `(.L_x_6) ;  /* 0x0000004000017945 */ /* 0x000fe20003800200 */
[----:B------:R-:W-:Y:S02]  /*03f0*/  MOV R0, R14 ;  /* 0x0000000e00007202 */ /* 0x000fe40000000f00 */
[----:B------:R-:W-:-:S07]  /*0400*/  MOV R18, 0x420 ;  /* 0x0000042000127802 */ /* 0x000fce0000000f00 */
[----:B-1----:R-:W-:Y:S05]  /*0410*/  CALL.REL.NOINC `($__internal_0_$__cuda_sm20_sqrt_rn_f32_slowpath) ;  /* 0x0000000c00fc7944 */ /* 0x002fea0003c00000 */
[----:B------:R-:W-:Y:S05]  /*0420*/  BSYNC.RECONVERGENT B1 ;  /* 0x0000000000017941 */ /* 0x000fea0003800200 */
.L_x_6:
[----:B------:R-:W-:Y:S01]  /*0430*/  IMAD.MOV.U32 R3, RZ, RZ, R0 ;  /* 0x000000ffff037224 */ /* 0x000fe200078e0000 */
[----:B------:R-:W-:Y:S06]  /*0440*/  BRA `(.L_x_7) ;  /* 0x0000000000107947 */ /* 0x000fec0003800000 */
.L_x_5:
[----:B-1----:R-:W-:Y:S01]  /*0450*/  FMUL.FTZ R3, R14, R15 ;  /* 0x0000000f0e037220 */ /* 0x002fe20000410000 */
[----:B------:R-:W-:-:S03]  /*0460*/  FMUL.FTZ R0, R15, 0.5 ;  /* 0x3f0000000f007820 */ /* 0x000fc60000410000 */
[----:B------:R-:W-:-:S04]  /*0470*/  FFMA R14, -R3, R3, R14 ;  /* 0x00000003030e7223 */ /* 0x000fc8000000010e */
[----:B------:R-:W-:-:S07]  /*0480*/  FFMA R3, R14, R0, R3 ;  /* 0x000000000e037223 */ /* 0x000fce0000000003 */
.L_x_7:
[----:B------:R-:W0:Y:S01]  /*0490*/  MUFU.RCP R0, R3 ;  /* 0x0000000300007308 */ /* 0x000e220000001000 */
[----:B------:R-:W-:Y:S07]  /*04a0*/  BSSY.RECONVERGENT B1, `(.L_x_8) ;  /* 0x000000b000017945 */ /* 0x000fee0003800200 */
[----:B------:R-:W1:Y:S01]  /*04b0*/  FCHK P0, R13, R3 ;  /* 0x000000030d007302 */ /* 0x000e620000000000 */
[----:B0-----:R-:W-:-:S04]  /*04c0*/  FFMA R15, R0, -R3, 1 ;  /* 0x3f800000000f7423 */ /* 0x001fc80000000803 */
[----:B------:R-:W-:-:S04]  /*04d0*/  FFMA R0, R0, R15, R0 ;  /* 0x0000000f00007223 */ /* 0x000fc80000000000 */
[----:B------:R-:W-:-:S04]  /*04e0*/  FFMA R2, R0, R13, RZ ;  /* 0x0000000d00027223 */ /* 0x000fc800000000ff */
[----:B------:R-:W-:-:S04]  /*04f0*/  FFMA R15, R2, -R3, R13 ;  /* 0x80000003020f7223 */ /* 0x000fc8000000000d */
[----:B------:R-:W-:Y:S01]  /*0500*/  FFMA R0, R0, R15, R2 ;  /* 0x0000000f00007223 */ /* 0x000fe20000000002 */
[----:B-1----:R-:W-:Y:S06]  /*0510*/  @!P0 BRA `(.L_x_9) ;  /* 0x00000000000c8947 */ /* 0x002fec0003800000 */
[----:B------:R-:W-:Y:S02]  /*0520*/  MOV R0, R13 ;  /* 0x0000000d00007202 */ /* 0x000fe40000000f00 */
[----:B------:R-:W-:-:S07]  /*0530*/  MOV R2, 0x550 ;  /* 0x0000055000027802 */ /* 0x000fce0000000f00 */
[----:B------:R-:W-:Y:S05]  /*0540*/  CALL.REL.NOINC `($__internal_1_$__cuda_sm3x_div_rn_noftz_f32_slowpath) ;  /* 0x00000010000c7944 */ /* 0x000fea0003c00000 */
.L_x_9:
[----:B------:R-:W-:Y:S05]  /*0550*/  BSYNC.RECONVERGENT B1 ;  /* 0x0000000000017941 */ /* 0x000fea0003800200 */
.L_x_8:
[----:B------:R-:W2:Y:S02]  /*0560*/  LDG.E R2, desc[UR6][R4.64+-0x20] ;  /* 0xffffe00604027981 */ /* 0x000ea4000c1e1900 */
[----:B--2---:R-:W-:-:S07]  /*0570*/  FADD R2, R2, R13 ;  /* 0x0000000d02027221 */ /* 0x004fce0000000000 */
.L_x_1:
[----:B------:R-:W-:Y:S05]  /*0580*/  BSYNC.RECONVERGENT B0 ;  /* 0x0000000000007941 */ /* 0x000fea0003800200 */
.L_x_0:
[----:B------:R-:W2:Y:S04]  /*0590*/  LDG.E R14, desc[UR6][R4.64+-0xc] ;  /* 0xfffff406040e7981 */ /* 0x000ea8000c1e1900 */
[----:B------:R-:W3:Y:S01]  /*05a0*/  LDG.E R17, desc[UR6][R4.64+-0x8] ;  /* 0xfffff80604117981 */ /* 0x000ee2000c1e1900 */
[----:B------:R-:W-:-:S03]  /*05b0*/  FSETP.GT.AND P0, PT, R2, R11, PT ;  /* 0x0000000b0200720b */ /* 0x000fc60003f04000 */
[----:B------:R-:W4:Y:S10]  /*05c0*/  LDG.E R16, desc[UR6][R4.64+-0x10] ;  /* 0xfffff00604107981 */ /* 0x000f34000c1e1900 */
[----:B------:R-:W5:Y:S04]  /*05d0*/  @P0 LDG.E R3, desc[UR6][R4.64+-0x38] ;  /* 0xffffc80604030981 */ /* 0x000f68000c1e1900 */
[----:B------:R-:W5:Y:S04]  /*05e0*/  @P0 LDG.E R13, desc[UR6][R4.64+-0x30] ;  /* 0xffffd006040d0981 */ /* 0x000f68000c1e1900 */
[----:B------:R-:W5:Y:S01]  /*05f0*/  @P0 LDG.E R15, desc[UR6][R4.64+-0x34] ;  /* 0xffffcc06040f0981 */ /* 0x000f62000c1e1900 */
[----:B------:R-:W-:Y:S01]  /*0600*/  @P0 MOV R11, R2 ;  /* 0x00000002000b0202 */ /* 0x000fe20000000f00 */
[----:B------:R-:W-:Y:S01]  /*0610*/  BSSY.RECONVERGENT B0, `(.L_x_10) ;  /* 0x000003b000007945 */ /* 0x000fe20003800200 */
[----:B------:R-:W-:-:S02]  /*0620*/  HFMA2 R2, -RZ, RZ, -36.65625, 4.5359134674072265625e-05 ;  /* 0xd09502f9ff027431 */ /* 0x000fc400000001ff */
[----:B--2---:R-:W-:Y:S01]  /*0630*/  FADD R14, R7, -R14 ;  /* 0x8000000e070e7221 */ /* 0x004fe20000000000 */
[----:B---3--:R-:W-:-:S03]  /*0640*/  FADD R17, R6, -R17 ;  /* 0x8000001106117221 */ /* 0x008fc60000000000 */
[----:B------:R-:W-:Y:S01]  /*0650*/  FMUL R19, R14, R14 ;  /* 0x0000000e0e137220 */ /* 0x000fe20000400000 */
[----:B------:R-:W-:Y:S01]  /*0660*/  FMUL R18, R17, R17 ;  /* 0x0000001111127220 */ /* 0x000fe20000400000 */
[----:B----4-:R-:W-:-:S03]  /*0670*/  FMUL R14, R16, R16 ;  /* 0x00000010100e7220 */ /* 0x010fc60000400000 */
[----:B------:R-:W-:-:S05]  /*0680*/  FADD R17, R19, R18 ;  /* 0x0000001213117221 */ /* 0x000fca0000000000 */
[----:B------:R-:W-:Y:S01]  /*0690*/  FSETP.GEU.AND P1, PT, R17, R14, PT ;  /* 0x0000000e1100720b */ /* 0x000fe20003f2e000 */
[C---:B-----5:R-:W-:Y:S01]  /*06a0*/  @P0 FMUL R8, R0.reuse, R3 ;  /* 0x0000000300080220 */ /* 0x060fe20000400000 */
[C---:B------:R-:W-:Y:S01]  /*06b0*/  @P0 FMUL R10, R0.reuse, R13 ;  /* 0x0000000d000a0220 */ /* 0x040fe20000400000 */
[----:B------:R-:W-:-:S10]  /*06c0*/  @P0 FMUL R12, R0, R15 ;  /* 0x0000000f000c0220 */ /* 0x000fd40000400000 */
        /* <DEDUP_REMOVED lines=12> */
.L_x_13:
[----:B------:R-:W-:Y:S01]  /*0790*/  FMUL.FTZ R13, R0, R3 ;  /* 0x00000003000d7220 */ /* 0x000fe20000410000 */
[----:B------:R-:W-:-:S03]  /*07a0*/  FMUL.FTZ R2, R3, 0.5 ;  /* 0x3f00000003027820 */ /* 0x000fc60000410000 */
[----:B------:R-:W-:-:S04]  /*07b0*/  FFMA R0, -R13, R13, R0 ;  /* 0x0000000d0d007223 */ /* 0x000fc80000000100 */
[----:B------:R-:W-:-:S07]  /*07c0*/  FFMA R13, R0, R2, R13 ;  /* 0x00000002000d7223 */ /* 0x000fce000000000d */
.L_x_14:
[----:B------:R-:W-:Y:S05]  /*07d0*/  BSYNC.RECONVERGENT B1 ;  /* 0x0000000000017941 */ /* 0x000fea0003800200 */
.L_x_12:
[----:B------:R-:W-:Y:S01]  /*07e0*/  IADD3 R0, PT, PT, R14, -0xd000000, RZ ;  /* 0xf30000000e007810 */ /* 0x000fe20007ffe0ff */
[----:B------:R0:W1:Y:S03]  /*07f0*/  MUFU.RSQ R15, R14 ;  /* 0x0000000e000f7308 */ /* 0x0000660000001400 */
[----:B------:R-:W-:-:S13]  /*0800*/  ISETP.GT.U32.AND P0, PT, R0, 0x727fffff, PT ;  /* 0x727fffff0000780c */ /* 0x000fda0003f04070 */
[----:B0-----:R-:W-:Y:S05]  /*0810*/  @!P0 BRA `(.L_x_15) ;  /* 0x00000000001c8947 */ /* 0x001fea0003800000 */
[----:B------:R-:W-:Y:S01]  /*0820*/  BSSY.RECONVERGENT B1, `(.L_x_16) ;  /* 0x0000004000017945 */ /* 0x000fe20003800200 */
[----:B------:R-:W-:Y:S01]  /*0830*/  IMAD.MOV.U32 R0, RZ, RZ, R14 ;  /* 0x000000ffff007224 */ /* 0x000fe200078e000e */
[----:B------:R-:W-:-:S07]  /*0840*/  MOV R18, 0x860 ;  /* 0x0000086000127802 */ /* 0x000fce0000000f00 */
[----:B-1----:R-:W-:Y:S05]  /*0850*/  CALL.REL.NOINC `($__internal_0_$__cuda_sm20_sqrt_rn_f32_slowpath) ;  /* 0x0000000800ec7944 */ /* 0x002fea0003c00000 */
[----:B------:R-:W-:Y:S05]  /*0860*/  BSYNC.RECONVERGENT B1 ;  /* 0x0000000000017941 */ /* 0x000fea0003800200 */
.L_x_16:
[----:B------:R-:W-:Y:S01]  /*0870*/  MOV R3, R0 ;  /* 0x0000000000037202 */ /* 0x000fe20000000f00 */
[----:B------:R-:W-:Y:S06]  /*0880*/  BRA `(.L_x_17) ;  /* 0x0000000000107947 */ /* 0x000fec0003800000 */
.L_x_15:
[----:B-1----:R-:W-:Y:S01]  /*0890*/  FMUL.FTZ R3, R14, R15 ;  /* 0x0000000f0e037220 */ /* 0x002fe20000410000 */
[----:B------:R-:W-:-:S03]  /*08a0*/  FMUL.FTZ R0, R15, 0.5 ;  /* 0x3f0000000f007820 */ /* 0x000fc60000410000 */
[----:B------:R-:W-:-:S04]  /*08b0*/  FFMA R14, -R3, R3, R14 ;  /* 0x00000003030e7223 */ /* 0x000fc8000000010e */
[----:B------:R-:W-:-:S07]  /*08c0*/  FFMA R3, R14, R0, R3 ;  /* 0x000000000e037223 */ /* 0x000fce0000000003 */
.L_x_17:
        /* <DEDUP_REMOVED lines=12> */
.L_x_19:
[----:B------:R-:W-:Y:S05]  /*0990*/  BSYNC.RECONVERGENT B1 ;  /* 0x0000000000017941 */ /* 0x000fea0003800200 */
.L_x_18:
[----:B------:R-:W2:Y:S02]  /*09a0*/  LDG.E R2, desc[UR6][R4.64+-0x4] ;  /* 0xfffffc0604027981 */ /* 0x000ea4000c1e1900 */
[----:B--2---:R-:W-:-:S07]  /*09b0*/  FADD R2, R2, R13 ;  /* 0x0000000d02027221 */ /* 0x004fce0000000000 */
.L_x_11:
[----:B------:R-:W-:Y:S05]  /*09c0*/  BSYNC.RECONVERGENT B0 ;  /* 0x0000000000007941 */ /* 0x000fea0003800200 */
.L_x_10:
        /* <DEDUP_REMOVED lines=32> */
.L_x_23:
[----:B------:R-:W-:Y:S01]  /*0bd0*/  FMUL.FTZ R13, R0, R3 ;  /* 0x00000003000d7220 */ /* 0x000fe20000410000 */
[----:B------:R-:W-:-:S03]  /*0be0*/  FMUL.FTZ R2, R3, 0.5 ;  /* 0x3f00000003027820 */ /* 0x000fc60000410000 */
[----:B------:R-:W-:-:S04]  /*0bf0*/  FFMA R0, -R13, R13, R0 ;  /* 0x0000000d0d007223 */ /* 0x000fc80000000100 */
[----:B------:R-:W-:-:S07]  /*0c00*/  FFMA R13, R0, R2, R13 ;  /* 0x00000002000d7223 */ /* 0x000fce000000000d */
.L_x_24:
[----:B------:R-:W-:Y:S05]  /*0c10*/  BSYNC.RECONVERGENT B1 ;  /* 0x0000000000017941 */ /* 0x000fea0003800200 */
.L_x_22:
[----:B------:R-:W-:Y:S01]  /*0c20*/  VIADD R0, R14, 0xf3000000 ;  /* 0xf30000000e007836 */ /* 0x000fe20000000000 */
[----:B------:R0:W1:Y:S04]  /*0c30*/  MUFU.RSQ R15, R14 ;  /* 0x0000000e000f7308 */ /* 0x0000680000001400 */
[----:B------:R-:W-:-:S13]  /*0c40*/  ISETP.GT.U32.AND P0, PT, R0, 0x727fffff, PT ;  /* 0x727fffff0000780c */ /* 0x000fda0003f04070 */
[----:B01----:R-:W-:Y:S05]  /*0c50*/  @!P0 BRA `(.L_x_25) ;  /* 0x00000000001c8947 */ /* 0x003fea0003800000 */
[----:B------:R-:W-:Y:S01]  /*0c60*/  BSSY.RECONVERGENT B1, `(.L_x_26) ;  /* 0x0000004000017945 */ /* 0x000fe20003800200 */
[----:B------:R-:W-:Y:S02]  /*0c70*/  MOV R0, R14 ;  /* 0x0000000e00007202 */ /* 0x000fe40000000f00 */
[----:B------:R-:W-:-:S07]  /*0c80*/  MOV R18, 0xca0 ;  /* 0x00000ca000127802 */ /* 0x000fce0000000f00 */
[----:B------:R-:W-:Y:S05]  /*0c90*/  CALL.REL.NOINC `($__internal_0_$__cuda_sm20_sqrt_rn_f32_slowpath) ;  /* 0x0000000400dc7944 */ /* 0x000fea0003c00000 */
[----:B------:R-:W-:Y:S05]  /*0ca0*/  BSYNC.RECONVERGENT B1 ;  /* 0x0000000000017941 */ /* 0x000fea0003800200 */
.L_x_26:
[----:B------:R-:W-:Y:S01]  /*0cb0*/  MOV R3, R0 ;  /* 0x0000000000037202 */ /* 0x000fe20000000f00 */
[----:B------:R-:W-:Y:S06]  /*0cc0*/  BRA `(.L_x_27) ;  /* 0x0000000000107947 */ /* 0x000fec0003800000 */
.L_x_25:
[----:B------:R-:W-:Y:S01]  /*0cd0*/  FMUL.FTZ R3, R14, R15 ;  /* 0x0000000f0e037220 */ /* 0x000fe20000410000 */
[----:B------:R-:W-:-:S03]  /*0ce0*/  FMUL.FTZ R0, R15, 0.5 ;  /* 0x3f0000000f007820 */ /* 0x000fc60000410000 */
[----:B------:R-:W-:-:S04]  /*0cf0*/  FFMA R14, -R3, R3, R14 ;  /* 0x00000003030e7223 */ /* 0x000fc8000000010e */
[----:B------:R-:W-:-:S07]  /*0d00*/  FFMA R3, R14, R0, R3 ;  /* 0x000000000e037223 */ /* 0x000fce0000000003 */
.L_x_27:
        /* <DEDUP_REMOVED lines=12> */
.L_x_29:
[----:B------:R-:W-:Y:S05]  /*0dd0*/  BSYNC.RECONVERGENT B1 ;  /* 0x0000000000017941 */ /* 0x000fea0003800200 */
.L_x_28:
[----:B------:R-:W2:Y:S02]  /*0de0*/  LDG.E R2, desc[UR6][R4.64+0x18] ;  /* 0x0000180604027981 */ /* 0x000ea4000c1e1900 */
[----:B--2---:R-:W-:-:S07]  /*0df0*/  FADD R2, R2, R13 ;  /* 0x0000000d02027221 */ /* 0x004fce0000000000 */
.L_x_21:
[----:B------:R-:W-:Y:S05]  /*0e00*/  BSYNC.RECONVERGENT B0 ;  /* 0x0000000000007941 */ /* 0x000fea0003800200 */
.L_x_20:
        /* <DEDUP_REMOVED lines=30> */
[----:B------:R-:W-:Y:S01]  /*0ff0*/  IMAD.MOV.U32 R13, RZ, RZ, R0 ;  /* 0x000000ffff0d7224 */ /* 0x000fe200078e0000 */
[----:B------:R-:W-:Y:S06]  /*1000*/  BRA `(.L_x_34) ;  /* 0x0000000000107947 */ /* 0x000fec0003800000 */
.L_x_33:
[----:B------:R-:W-:Y:S01]  /*1010*/  FMUL.FTZ R13, R0, R3 ;  /* 0x00000003000d7220 */ /* 0x000fe20000410000 */
[----:B------:R-:W-:-:S03]  /*1020*/  FMUL.FTZ R2, R3, 0.5 ;  /* 0x3f00000003027820 */ /* 0x000fc60000410000 */
[----:B------:R-:W-:-:S04]  /*1030*/  FFMA R0, -R13, R13, R0 ;  /* 0x0000000d0d007223 */ /* 0x000fc80000000100 */
[----:B------:R-:W-:-:S07]  /*1040*/  FFMA R13, R0, R2, R13 ;  /* 0x00000002000d7223 */ /* 0x000fce000000000d */
.L_x_34:
[----:B------:R-:W-:Y:S05]  /*1050*/  BSYNC.RECONVERGENT B1 ;  /* 0x0000000000017941 */ /* 0x000fea0003800200 */
.L_x_32:
        /* <DEDUP_REMOVED lines=9> */
.L_x_36:
[----:B------:R-:W-:Y:S01]  /*10f0*/  MOV R3, R0 ;  /* 0x0000000000037202 */ /* 0x000fe20000000f00 */
[----:B------:R-:W-:Y:S06]  /*1100*/  BRA `(.L_x_37) ;  /* 0x0000000000107947 */ /* 0x000fec0003800000 */
.L_x_35:
[----:B-1----:R-:W-:Y:S01]  /*1110*/  FMUL.FTZ R3, R14, R15 ;  /* 0x0000000f0e037220 */ /* 0x002fe20000410000 */
[----:B------:R-:W-:-:S03]  /*1120*/  FMUL.FTZ R0, R15, 0.5 ;  /* 0x3f0000000f007820 */ /* 0x000fc60000410000 */
[----:B------:R-:W-:-:S04]  /*1130*/  FFMA R14, -R3, R3, R14 ;  /* 0x00000003030e7223 */ /* 0x000fc8000000010e */
[----:B------:R-:W-:-:S07]  /*1140*/  FFMA R3, R14, R0, R3 ;  /* 0x000000000e037223 */ /* 0x000fce0000000003 */
.L_x_37:
        /* <DEDUP_REMOVED lines=12> */
.L_x_39:
[----:B------:R-:W-:Y:S05]  /*1210*/  BSYNC.RECONVERGENT B1 ;  /* 0x0000000000017941 */ /* 0x000fea0003800200 */
.L_x_38:
[----:B------:R-:W2:Y:S02]  /*1220*/  LDG.E R2, desc[UR6][R4.64+0x34] ;  /* 0x0000340604027981 */ /* 0x000ea4000c1e1900 */
[----:B--2---:R-:W-:-:S07]  /*1230*/  FADD R2, R2, R13 ;  /* 0x0000000d02027221 */ /* 0x004fce0000000000 */
.L_x_31:
[----:B------:R-:W-:Y:S05]  /*1240*/  BSYNC.RECONVERGENT B0 ;  /* 0x0000000000007941 */ /* 0x000fea0003800200 */
.L_x_30:
[----:B------:R-:W-:Y:S01]  /*1250*/  FSETP.GT.AND P0, PT, R2, R11, PT ;  /* 0x0000000b0200720b */ /* 0x000fe20003f04000 */
[----:B------:R-:W-:-:S12]  /*1260*/  BSSY.RECONVERGENT B0, `(.L_x_40) ;  /* 0x0000009000007945 */ /* 0x000fd80003800200 */
[----:B------:R-:W-:Y:S05]  /*1270*/  @!P0 BRA `(.L_x_41) ;  /* 0x00000000001c8947 */ /* 0x000fea0003800000 */
[----:B------:R-:W2:Y:S04]  /*1280*/  LDG.E R3, desc[UR6][R4.64+0x1c] ;  /* 0x00001c0604037981 */ /* 0x000ea8000c1e1900 */
[----:B------:R-:W3:Y:S04]  /*1290*/  LDG.E R13, desc[UR6][R4.64+0x24] ;  /* 0x00002406040d7981 */ /* 0x000ee8000c1e1900 */
[----:B------:R-:W4:Y:S01]  /*12a0*/  LDG.E R15, desc[UR6][R4.64+0x20] ;  /* 0x00002006040f7981 */ /* 0x000f22000c1e1900 */
[----:B------:R-:W-:Y:S01]  /*12b0*/  MOV R11, R2 ;  /* 0x00000002000b7202 */ /* 0x000fe20000000f00 */
[C---:B--2---:R-:W-:Y:S01]  /*12c0*/  FMUL R8, R0.reuse, R3 ;  /* 0x0000000300087220 */ /* 0x044fe20000400000 */
[C---:B---3--:R-:W-:Y:S01]  /*12d0*/  FMUL R10, R0.reuse, R13 ;  /* 0x0000000d000a7220 */ /* 0x048fe20000400000 */
[----:B----4-:R-:W-:-:S07]  /*12e0*/  FMUL R12, R0, R15 ;  /* 0x0000000f000c7220 */ /* 0x010fce0000400000 */
.L_x_41:
[----:B------:R-:W-:Y:S05]  /*12f0*/  BSYNC.RECONVERGENT B0 ;  /* 0x0000000000007941 */ /* 0x000fea0003800200 */
.L_x_40:
[----:B------:R-:W-:-:S04]  /*1300*/  IADD3 R4, P0, PT, R4, 0x70, RZ ;  /* 0x0000007004047810 */ /* 0x000fc80007f1e0ff */
[----:B------:R-:W-:Y:S01]  /*1310*/  IADD3.X R5, PT, PT, RZ, R5, RZ, P0, !PT ;  /* 0x00000005ff057210 */ /* 0x000fe200007fe4ff */
[----:B------:R-:W-:Y:S08]  /*1320*/  BRA.U UP0, `(.L_x_42) ;  /* 0xffffffed00a07547 */ /* 0x000ff0000b83ffff */
[----:B------:R-:W0:Y:S01]  /*1330*/  LDCU.64 UR8, c[0x0][0x388] ;  /* 0x00007100ff0877ac */ /* 0x000e220008000a00 */
[----:B------:R-:W-:Y:S01]  /*1340*/  FMUL R12, R12, 255 ;  /* 0x437f00000c0c7820 */ /* 0x000fe20000400000 */
[----:B------:R-:W-:Y:S01]  /*1350*/  FMUL R10, R10, 255 ;  /* 0x437f00000a0a7820 */ /* 0x000fe20000400000 */
[----:B------:R-:W-:Y:S01]  /*1360*/  FMUL R8, R8, 255 ;  /* 0x437f000008087820 */ /* 0x000fe20000400000 */
[----:B------:R-:W-:Y:S01]  /*1370*/  IMAD R9, R9, 0x3, RZ ;  /* 0x0000000309097824 */ /* 0x000fe200078e02ff */
[----:B------:R-:W1:Y:S08]  /*1380*/  F2I.TRUNC.NTZ R5, R12 ;  /* 0x0000000c00057305 */ /* 0x000e70000020f100 */
[----:B------:R-:W2:Y:S01]  /*1390*/  F2I.TRUNC.NTZ R7, R10 ;  /* 0x0000000a00077305 */ /* 0x000ea2000020f100 */
[----:B0-----:R-:W-:-:S07]  /*13a0*/  IADD3 R2, P0, PT, R9, UR8, RZ ;  /* 0x0000000809027c10 */ /* 0x001fce000ff1e0ff */
[----:B------:R-:W0:Y:S01]  /*13b0*/  F2I.TRUNC.NTZ R11, R8 ;  /* 0x00000008000b7305 */ /* 0x000e22000020f100 */
[----:B------:R-:W-:-:S05]  /*13c0*/  LEA.HI.X.SX32 R3, R9, UR9, 0x1, P0 ;  /* 0x0000000909037c11 */ /* 0x000fca00080f0eff */
[----:B-1----:R-:W-:Y:S04]  /*13d0*/  STG.E.U8 desc[UR6][R2.64], R5 ;  /* 0x0000000502007986 */ /* 0x002fe8000c101106 */
[----:B--2---:R-:W-:Y:S04]  /*13e0*/  STG.E.U8 desc[UR6][R2.64+0x1], R7 ;  /* 0x0000010702007986 */ /* 0x004fe8000c101106 */
[----:B0-----:R-:W-:Y:S01]  /*13f0*/  STG.E.U8 desc[UR6][R2.64+0x2], R11 ;  /* 0x0000020b02007986 */ /* 0x001fe2000c101106 */
[----:B------:R-:W-:Y:S05]  /*1400*/  EXIT ;  /* 0x000000000000794d */ /* 0x000fea0003800000 */
        .weak           $__internal_0_$__cuda_sm20_sqrt_rn_f32_slowpath
        .type           $__internal_0_$__cuda_sm20_sqrt_rn_f32_slowpath,@function
        .size           $__internal_0_$__cuda_sm20_sqrt_rn_f32_slowpath,($__internal_1_$__cuda_sm3x_div_rn_noftz_f32_slowpath - $__internal_0_$__cuda_sm20_sqrt_rn_f32_slowpath)
$__internal_0_$__cuda_sm20_sqrt_rn_f32_slowpath:
[----:B------:R-:W-:-:S13]  /*1410*/  LOP3.LUT P0, RZ, R0, 0x7fffffff, RZ, 0xc0, !PT ;  /* 0x7fffffff00ff7812 */ /* 0x000fda000780c0ff */
[----:B------:R-:W-:Y:S01]  /*1420*/  @!P0 IMAD.MOV.U32 R2, RZ, RZ, R0 ;  /* 0x000000ffff028224 */ /* 0x000fe200078e0000 */
[----:B------:R-:W-:Y:S06]  /*1430*/  @!P0 BRA `(.L_x_43) ;  /* 0x0000000000408947 */ /* 0x000fec0003800000 */
[----:B------:R-:W-:-:S13]  /*1440*/  FSETP.GEU.FTZ.AND P0, PT, R0, RZ, PT ;  /* 0x000000ff0000720b */ /* 0x000fda0003f1e000 */
[----:B------:R-:W-:Y:S01]  /*1450*/  @!P0 MOV R2, 0x7fffffff ;  /* 0x7fffffff00028802 */ /* 0x000fe20000000f00 */
[----:B------:R-:W-:Y:S06]  /*1460*/  @!P0 BRA `(.L_x_43) ;  /* 0x0000000000348947 */ /* 0x000fec0003800000 */
[----:B------:R-:W-:-:S13]  /*1470*/  FSETP.GTU.FTZ.AND P0, PT, |R0|, +INF , PT ;  /* 0x7f8000000000780b */ /* 0x000fda0003f1c200 */
[----:B------:R-:W-:Y:S01]  /*1480*/  @P0 FADD.FTZ R2, R0, 1 ;  /* 0x3f80000000020421 */ /* 0x000fe20000010000 */
[----:B------:R-:W-:Y:S06]  /*1490*/  @P0 BRA `(.L_x_43) ;  /* 0x0000000000280947 */ /* 0x000fec0003800000 */
[----:B------:R-:W-:-:S13]  /*14a0*/  FSETP.NEU.FTZ.AND P0, PT, |R0|, +INF , PT ;  /* 0x7f8000000000780b */ /* 0x000fda0003f1d200 */
[----:B------:R-:W-:-:S04]  /*14b0*/  @P0 FFMA R3, R0, 1.84467440737095516160e+19, RZ ;  /* 0x5f80000000030823 */ /* 0x000fc800000000ff */
[----:B------:R-:W0:Y:S02]  /*14c0*/  @P0 MUFU.RSQ R2, R3 ;  /* 0x0000000300020308 */ /* 0x000e240000001400 */
[----:B0-----:R-:W-:Y:S01]  /*14d0*/  @P0 FMUL.FTZ R16, R3, R2 ;  /* 0x0000000203100220 */ /* 0x001fe20000410000 */
[----:B------:R-:W-:Y:S01]  /*14e0*/  @P0 FMUL.FTZ R17, R2, 0.5 ;  /* 0x3f00000002110820 */ /* 0x000fe20000410000 */
[----:B------:R-:W-:Y:S02]  /*14f0*/  @!P0 MOV R2, R0 ;  /* 0x0000000000028202 */ /* 0x000fe40000000f00 */
[----:B------:R-:W-:-:S04]  /*1500*/  @P0 FADD.FTZ R15, -R16, -RZ ;  /* 0x800000ff100f0221 */ /* 0x000fc80000010100 */
[----:B------:R-:W-:-:S04]  /*1510*/  @P0 FFMA R15, R16, R15, R3 ;  /* 0x0000000f100f0223 */ /* 0x000fc80000000003 */
[----:B------:R-:W-:-:S04]  /*1520*/  @P0 FFMA R15, R15, R17, R16 ;  /* 0x000000110f0f0223 */ /* 0x000fc80000000010 */
[----:B------:R-:W-:-:S07]  /*1530*/  @P0 FMUL.FTZ R2, R15, 2.3283064365386962891e-10 ;  /* 0x2f8000000f020820 */ /* 0x000fce0000410000 */
.L_x_43:
[----:B------:R-:W-:Y:S01]  /*1540*/  HFMA2 R3, -RZ, RZ, 0, 0 ;  /* 0x00000000ff037431 */ /* 0x000fe200000001ff */
[----:B------:R-:W-:Y:S02]  /*1550*/  MOV R0, R2 ;  /* 0x0000000200007202 */ /* 0x000fe40000000f00 */
[----:B------:R-:W-:-:S04]  /*1560*/  MOV R2, R18 ;  /* 0x0000001200027202 */ /* 0x000fc80000000f00 */
[----:B------:R-:W-:Y:S05]  /*1570*/  RET.REL.NODEC R2 `(_Z6kernelP6SpherePh) ;  /* 0xffffffe802a07950 */ /* 0x000fea0003c3ffff */
        .weak           $__internal_1_$__cuda_sm3x_div_rn_noftz_f32_slowpath
        .type           $__internal_1_$__cuda_sm3x_div_rn_noftz_f32_slowpath,@function
        .size           $__internal_1_$__cuda_sm3x_div_rn_noftz_f32_slowpath,(.L_x_57 - $__internal_1_$__cuda_sm3x_div_rn_noftz_f32_slowpath)
$__internal_1_$__cuda_sm3x_div_rn_noftz_f32_slowpath:
[----:B------:R-:W-:Y:S01]  /*1580*/  SHF.R.U32.HI R14, RZ, 0x17, R3 ;  /* 0x00000017ff0e7819 */ /* 0x000fe20000011603 */
[----:B------:R-:W-:Y:S01]  /*1590*/  BSSY.RECONVERGENT B2, `(.L_x_44) ;  /* 0x0000062000027945 */ /* 0x000fe20003800200 */
[----:B------:R-:W-:Y:S02]  /*15a0*/  SHF.R.U32.HI R15, RZ, 0x17, R0 ;  /* 0x00000017ff0f7819 */ /* 0x000fe40000011600 */
[----:B------:R-:W-:Y:S02]  /*15b0*/  LOP3.LUT R14, R14, 0xff, RZ, 0xc0, !PT ;  /* 0x000000ff0e0e7812 */ /* 0x000fe400078ec0ff */
[----:B------:R-:W-:Y:S02]  /*15c0*/  LOP3.LUT R19, R15, 0xff, RZ, 0xc0, !PT ;  /* 0x000000ff0f137812 */ /* 0x000fe400078ec0ff */
[----:B------:R-:W-:-:S03]  /*15d0*/  IADD3 R17, PT, PT, R14, -0x1, RZ ;  /* 0xffffffff0e117810 */ /* 0x000fc60007ffe0ff */
[----:B------:R-:W-:Y:S01]  /*15e0*/  VIADD R16, R19, 0xffffffff ;  /* 0xffffffff13107836 */ /* 0x000fe20000000000 */
[----:B------:R-:W-:-:S04]  /*15f0*/  ISETP.GT.U32.AND P0, PT, R17, 0xfd, PT ;  /* 0x000000fd1100780c */ /* 0x000fc80003f04070 */
[----:B------:R-:W-:-:S13]  /*1600*/  ISETP.GT.U32.OR P0, PT, R16, 0xfd, P0 ;  /* 0x000000fd1000780c */ /* 0x000fda0000704470 */
[----:B------:R-:W-:Y:S01]  /*1610*/  @!P0 MOV R15, RZ ;  /* 0x000000ff000f8202 */ /* 0x000fe20000000f00 */
[----:B------:R-:W-:Y:S06]  /*1620*/  @!P0 BRA `(.L_x_45) ;  /* 0x00000000005c8947 */ /* 0x000fec0003800000 */
[----:B------:R-:W-:Y:S02]  /*1630*/  FSETP.GTU.FTZ.AND P0, PT, |R0|, +INF , PT ;  /* 0x7f8000000000780b */ /* 0x000fe40003f1c200 */
[----:B------:R-:W-:-:S04]  /*1640*/  FSETP.GTU.FTZ.AND P1, PT, |R3|, +INF , PT ;  /* 0x7f8000000300780b */ /* 0x000fc80003f3c200 */
[----:B------:R-:W-:-:S13]  /*1650*/  PLOP3.LUT P0, PT, P0, P1, PT, 0xf8, 0x8f ;  /* 0x00000000008f781c */ /* 0x000fda0000703f70 */
[----:B------:R-:W-:Y:S05]  /*1660*/  @P0 BRA `(.L_x_46) ;  /* 0x00000004004c0947 */ /* 0x000fea0003800000 */
[----:B------:R-:W-:-:S13]  /*1670*/  LOP3.LUT P0, RZ, R3, 0x7fffffff, R0, 0xc8, !PT ;  /* 0x7fffffff03ff7812 */ /* 0x000fda000780c800 */
[----:B------:R-:W-:Y:S05]  /*1680*/  @!P0 BRA `(.L_x_47) ;  /* 0x00000004003c8947 */ /* 0x000fea0003800000 */
[C---:B------:R-:W-:Y:S02]  /*1690*/  FSETP.NEU.FTZ.AND P2, PT, |R0|.reuse, +INF , PT ;  /* 0x7f8000000000780b */ /* 0x040fe40003f5d200 */
[----:B------:R-:W-:Y:S02]  /*16a0*/  FSETP.NEU.FTZ.AND P1, PT, |R3|, +INF , PT ;  /* 0x7f8000000300780b */ /* 0x000fe40003f3d200 */
[----:B------:R-:W-:-:S11]  /*16b0*/  FSETP.NEU.FTZ.AND P0, PT, |R0|, +INF , PT ;  /* 0x7f8000000000780b */ /* 0x000fd60003f1d200 */
[----:B------:R-:W-:Y:S05]  /*16c0*/  @!P1 BRA !P2, `(.L_x_47) ;  /* 0x00000004002c9947 */ /* 0x000fea0005000000 */
[----:B------:R-:W-:-:S04]  /*16d0*/  LOP3.LUT P2, RZ, R0, 0x7fffffff, RZ, 0xc0, !PT ;  /* 0x7fffffff00ff7812 */ /* 0x000fc8000784c0ff */
[----:B------:R-:W-:-:S13]  /*16e0*/  PLOP3.LUT P1, PT, P1, P2, PT, 0x2f, 0xf2 ;  /* 0x0000000000f2781c */ /* 0x000fda0000f24577 */
[----:B------:R-:W-:Y:S05]  /*16f0*/  @P1 BRA `(.L_x_48) ;  /* 0x0000000400181947 */ /* 0x000fea0003800000 */
[----:B------:R-:W-:-:S04]  /*1700*/  LOP3.LUT P1, RZ, R3, 0x7fffffff, RZ, 0xc0, !PT ;  /* 0x7fffffff03ff7812 */ /* 0x000fc8000782c0ff */
[----:B------:R-:W-:-:S13]  /*1710*/  PLOP3.LUT P0, PT, P0, P1, PT, 0x2f, 0xf2 ;  /* 0x0000000000f2781c */ /* 0x000fda0000702577 */
[----:B------:R-:W-:Y:S05]  /*1720*/  @P0 BRA `(.L_x_49) ;  /* 0x0000000400000947 */ /* 0x000fea0003800000 */
[----:B------:R-:W-:Y:S02]  /*1730*/  ISETP.GE.AND P0, PT, R16, RZ, PT ;  /* 0x000000ff1000720c */ /* 0x000fe40003f06270 */
[----:B------:R-:W-:-:S11]  /*1740*/  ISETP.GE.AND P1, PT, R17, RZ, PT ;  /* 0x000000ff1100720c */ /* 0x000fd60003f26270 */
[----:B------:R-:W-:Y:S01]  /*1750*/  @P0 MOV R15, RZ ;  /* 0x000000ff000f0202 */ /* 0x000fe20000000f00 */
[----:B------:R-:W-:Y:S01]  /*1760*/  @!P0 FFMA R0, R0, 1.84467440737095516160e+19, RZ ;  /* 0x5f80000000008823 */ /* 0x000fe200000000ff */
[----:B------:R-:W-:Y:S01]  /*1770*/  @!P0 MOV R15, 0xffffffc0 ;  /* 0xffffffc0000f8802 */ /* 0x000fe20000000f00 */
[----:B------:R-:W-:-:S03]  /*1780*/  @!P1 FFMA R3, R3, 1.84467440737095516160e+19, RZ ;  /* 0x5f80000003039823 */ /* 0x000fc600000000ff */
[----:B------:R-:W-:-:S07]  /*1790*/  @!P1 IADD3 R15, PT, PT, R15, 0x40, RZ ;  /* 0x000000400f0f9810 */ /* 0x000fce0007ffe0ff */
.L_x_45:
[----:B------:R-:W-:Y:S01]  /*17a0*/  LEA R16, R14, 0xc0800000, 0x17 ;  /* 0xc08000000e107811 */ /* 0x000fe200078eb8ff */
[----:B------:R-:W-:Y:S01]  /*17b0*/  BSSY.RECONVERGENT B3, `(.L_x_50) ;  /* 0x0000036000037945 */ /* 0x000fe20003800200 */
[----:B------:R-:W-:Y:S02]  /*17c0*/  IADD3 R19, PT, PT, R19, -0x7f, RZ ;  /* 0xffffff8113137810 */ /* 0x000fe40007ffe0ff */
[----:B------:R-:W-:-:S03]  /*17d0*/  IADD3 R18, PT, PT, -R16, R3, RZ ;  /* 0x0000000310127210 */ /* 0x000fc60007ffe1ff */
[C---:B------:R-:W-:Y:S01]  /*17e0*/  IMAD R0, R19.reuse, -0x800000, R0 ;  /* 0xff80000013007824 */ /* 0x040fe200078e0200 */
[----:B------:R0:W1:Y:S01]  /*17f0*/  MUFU.RCP R3, R18 ;  /* 0x0000001200037308 */ /* 0x0000620000001000 */
[----:B------:R-:W-:Y:S01]  /*1800*/  FADD.FTZ R17, -R18, -RZ ;  /* 0x800000ff12117221 */ /* 0x000fe20000010100 */
[----:B0-----:R-:W-:-:S05]  /*1810*/  IADD3 R18, PT, PT, R19, 0x7f, -R14 ;  /* 0x0000007f13127810 */ /* 0x001fca0007ffe80e */
[----:B------:R-:W-:Y:S02]  /*1820*/  IMAD.IADD R15, R18, 0x1, R15 ;  /* 0x00000001120f7824 */ /* 0x000fe400078e020f */
[----:B-1----:R-:W-:-:S04]  /*1830*/  FFMA R16, R3, R17, 1 ;  /* 0x3f80000003107423 */ /* 0x002fc80000000011 */
[----:B------:R-:W-:-:S04]  /*1840*/  FFMA R3, R3, R16, R3 ;  /* 0x0000001003037223 */ /* 0x000fc80000000003 */
[----:B------:R-:W-:-:S04]  /*1850*/  FFMA R16, R0, R3, RZ ;  /* 0x0000000300107223 */ /* 0x000fc800000000ff */
[----:B------:R-:W-:-:S04]  /*1860*/  FFMA R20, R17, R16, R0 ;  /* 0x0000001011147223 */ /* 0x000fc80000000000 */
[----:B------:R-:W-:-:S04]  /*1870*/  FFMA R16, R3, R20, R16 ;  /* 0x0000001403107223 */ /* 0x000fc80000000010 */
[----:B------:R-:W-:-:S04]  /*1880*/  FFMA R17, R17, R16, R0 ;  /* 0x0000001011117223 */ /* 0x000fc80000000000 */
[----:B------:R-:W-:-:S05]  /*1890*/  FFMA R0, R3, R17, R16 ;  /* 0x0000001103007223 */ /* 0x000fca0000000010 */
[----:B------:R-:W-:-:S04]  /*18a0*/  SHF.R.U32.HI R14, RZ, 0x17, R0 ;  /* 0x00000017ff0e7819 */ /* 0x000fc80000011600 */
[----:B------:R-:W-:-:S04]  /*18b0*/  LOP3.LUT R14, R14, 0xff, RZ, 0xc0, !PT ;  /* 0x000000ff0e0e7812 */ /* 0x000fc800078ec0ff */
[----:B------:R-:W-:-:S04]  /*18c0*/  IADD3 R18, PT, PT, R14, R15, RZ ;  /* 0x0000000f0e127210 */ /* 0x000fc80007ffe0ff */
[----:B------:R-:W-:-:S04]  /*18d0*/  IADD3 R14, PT, PT, R18, -0x1, RZ ;  /* 0xffffffff120e7810 */ /* 0x000fc80007ffe0ff */
[----:B------:R-:W-:-:S13]  /*18e0*/  ISETP.GE.U32.AND P0, PT, R14, 0xfe, PT ;  /* 0x000000fe0e00780c */ /* 0x000fda0003f06070 */
[----:B------:R-:W-:Y:S05]  /*18f0*/  @!P0 BRA `(.L_x_51) ;  /* 0x0000000000808947 */ /* 0x000fea0003800000 */
[----:B------:R-:W-:-:S13]  /*1900*/  ISETP.GT.AND P0, PT, R18, 0xfe, PT ;  /* 0x000000fe1200780c */ /* 0x000fda0003f04270 */
[----:B------:R-:W-:Y:S05]  /*1910*/  @P0 BRA `(.L_x_52) ;  /* 0x00000000006c0947 */ /* 0x000fea0003800000 */
[----:B------:R-:W-:-:S13]  /*1920*/  ISETP.GE.AND P0, PT, R18, 0x1, PT ;  /* 0x000000011200780c */ /* 0x000fda0003f06270 */
[----:B------:R-:W-:Y:S05]  /*1930*/  @P0 BRA `(.L_x_53) ;  /* 0x0000000000740947 */ /* 0x000fea0003800000 */
[----:B------:R-:W-:Y:S02]  /*1940*/  ISETP.GE.AND P0, PT, R18, -0x18, PT ;  /* 0xffffffe81200780c */ /* 0x000fe40003f06270 */
[----:B------:R-:W-:-:S11]  /*1950*/  LOP3.LUT R0, R0, 0x80000000, RZ, 0xc0, !PT ;  /* 0x8000000000007812 */ /* 0x000fd600078ec0ff */
[----:B------:R-:W-:Y:S05]  /*1960*/  @!P0 BRA `(.L_x_53) ;  /* 0x0000000000688947 */ /* 0x000fea0003800000 */
[CCC-:B------:R-:W-:Y:S01]  /*1970*/  FFMA.RZ R14, R3.reuse, R17.reuse, R16.reuse ;  /* 0x00000011030e7223 */ /* 0x1c0fe2000000c010 */
[C---:B------:R-:W-:Y:S02]  /*1980*/  ISETP.NE.AND P2, PT, R18.reuse, RZ, PT ;  /* 0x000000ff1200720c */ /* 0x040fe40003f45270 */
[----:B------:R-:W-:Y:S02]  /*1990*/  ISETP.NE.AND P1, PT, R18, RZ, PT ;  /* 0x000000ff1200720c */ /* 0x000fe40003f25270 */
[----:B------:R-:W-:Y:S01]  /*19a0*/  LOP3.LUT R15, R14, 0x7fffff, RZ, 0xc0, !PT ;  /* 0x007fffff0e0f7812 */ /* 0x000fe200078ec0ff */
[CCC-:B------:R-:W-:Y:S01]  /*19b0*/  FFMA.RP R14, R3.reuse, R17.reuse, R16.reuse ;  /* 0x00000011030e7223 */ /* 0x1c0fe20000008010 */
[----:B------:R-:W-:Y:S01]  /*19c0*/  FFMA.RM R3, R3, R17, R16 ;  /* 0x0000001103037223 */ /* 0x000fe20000004010 */
[----:B------:R-:W-:Y:S02]  /*19d0*/  IADD3 R16, PT, PT, R18, 0x20, RZ ;  /* 0x0000002012107810 */ /* 0x000fe40007ffe0ff */
[----:B------:R-:W-:-:S02]  /*19e0*/  LOP3.LUT R15, R15, 0x800000, RZ, 0xfc, !PT ;  /* 0x008000000f0f7812 */ /* 0x000fc400078efcff */
[----:B------:R-:W-:Y:S02]  /*19f0*/  IADD3 R17, PT, PT, -R18, RZ, RZ ;  /* 0x000000ff12117210 */ /* 0x000fe40007ffe1ff */
[----:B------:R-:W-:Y:S02]  /*1a00*/  SHF.L.U32 R16, R15, R16, RZ ;  /* 0x000000100f107219 */ /* 0x000fe400000006ff */
[----:B------:R-:W-:Y:S02]  /*1a10*/  FSETP.NEU.FTZ.AND P0, PT, R14, R3, PT ;  /* 0x000000030e00720b */ /* 0x000fe40003f1d000 */
[----:B------:R-:W-:Y:S02]  /*1a20*/  SEL R14, R17, RZ, P2 ;  /* 0x000000ff110e7207 */ /* 0x000fe40001000000 */
[----:B------:R-:W-:Y:S02]  /*1a30*/  ISETP.NE.AND P1, PT, R16, RZ, P1 ;  /* 0x000000ff1000720c */ /* 0x000fe40000f25270 */
[----:B------:R-:W-:-:S02]  /*1a40*/  SHF.R.U32.HI R14, RZ, R14, R15 ;  /* 0x0000000eff0e7219 */ /* 0x000fc4000001160f */
[----:B------:R-:W-:Y:S02]  /*1a50*/  PLOP3.LUT P0, PT, P0, P1, PT, 0xf8, 0x8f ;  /* 0x00000000008f781c */ /* 0x000fe40000703f70 */
[----:B------:R-:W-:Y:S02]  /*1a60*/  SHF.R.U32.HI R16, RZ, 0x1, R14 ;  /* 0x00000001ff107819 */ /* 0x000fe4000001160e */
[----:B------:R-:W-:-:S04]  /*1a70*/  SEL R3, RZ, 0x1, !P0 ;  /* 0x00000001ff037807 */ /* 0x000fc80004000000 */
[----:B------:R-:W-:-:S04]  /*1a80*/  LOP3.LUT R3, R3, 0x1, R16, 0xf8, !PT ;  /* 0x0000000103037812 */ /* 0x000fc800078ef810 */
[----:B------:R-:W-:-:S04]  /*1a90*/  LOP3.LUT R3, R3, R14, RZ, 0xc0, !PT ;  /* 0x0000000e03037212 */ /* 0x000fc800078ec0ff */
[----:B------:R-:W-:-:S04]  /*1aa0*/  IADD3 R3, PT, PT, R16, R3, RZ ;  /* 0x0000000310037210 */ /* 0x000fc80007ffe0ff */
[----:B------:R-:W-:Y:S01]  /*1ab0*/  LOP3.LUT R0, R3, R0, RZ, 0xfc, !PT ;  /* 0x0000000003007212 */ /* 0x000fe200078efcff */
[----:B------:R-:W-:Y:S06]  /*1ac0*/  BRA `(.L_x_53) ;  /* 0x0000000000107947 */ /* 0x000fec0003800000 */
.L_x_52:
[----:B------:R-:W-:-:S04]  /*1ad0*/  LOP3.LUT R0, R0, 0x80000000, RZ, 0xc0, !PT ;  /* 0x8000000000007812 */ /* 0x000fc800078ec0ff */
[----:B------:R-:W-:Y:S01]  /*1ae0*/  LOP3.LUT R0, R0, 0x7f800000, RZ, 0xfc, !PT ;  /* 0x7f80000000007812 */ /* 0x000fe200078efcff */
[----:B------:R-:W-:Y:S06]  /*1af0*/  BRA `(.L_x_53) ;  /* 0x0000000000047947 */ /* 0x000fec0003800000 */
.L_x_51:
[----:B------:R-:W-:-:S07]  /*1b00*/  LEA R0, R15, R0, 0x17 ;  /* 0x000000000f007211 */ /* 0x000fce00078eb8ff */
.L_x_53:
[----:B------:R-:W-:Y:S05]  /*1b10*/  BSYNC.RECONVERGENT B3 ;  /* 0x0000000000037941 */ /* 0x000fea0003800200 */
.L_x_50:
[----:B------:R-:W-:Y:S05]  /*1b20*/  BRA `(.L_x_54) ;  /* 0x0000000000207947 */ /* 0x000fea0003800000 */
.L_x_49:
[----:B------:R-:W-:-:S04]  /*1b30*/  LOP3.LUT R0, R3, 0x80000000, R0, 0x48, !PT ;  /* 0x8000000003007812 */ /* 0x000fc800078e4800 */
[----:B------:R-:W-:Y:S01]  /*1b40*/  LOP3.LUT R0, R0, 0x7f800000, RZ, 0xfc, !PT ;  /* 0x7f80000000007812 */ /* 0x000fe200078efcff */
[----:B------:R-:W-:Y:S06]  /*1b50*/  BRA `(.L_x_54) ;  /* 0x0000000000147947 */ /* 0x000fec0003800000 */
.L_x_48:
[----:B------:R-:W-:Y:S01]  /*1b60*/  LOP3.LUT R0, R3, 0x80000000, R0, 0x48, !PT ;  /* 0x8000000003007812 */ /* 0x000fe200078e4800 */
[----:B------:R-:W-:Y:S06]  /*1b70*/  BRA `(.L_x_54) ;  /* 0x00000000000c7947 */ /* 0x000fec0003800000 */
.L_x_47:
[----:B------:R-:W0:Y:S01]  /*1b80*/  MUFU.RSQ R0, -QNAN ;  /* 0xffc0000000007908 */ /* 0x000e220000001400 */
[----:B------:R-:W-:Y:S05]  /*1b90*/  BRA `(.L_x_54) ;  /* 0x0000000000047947 */ /* 0x000fea0003800000 */
.L_x_46:
[----:B------:R-:W-:-:S07]  /*1ba0*/  FADD.FTZ R0, R0, R3 ;  /* 0x0000000300007221 */ /* 0x000fce0000010000 */
.L_x_54:
[----:B------:R-:W-:Y:S05]  /*1bb0*/  BSYNC.RECONVERGENT B2 ;  /* 0x0000000000027941 */ /* 0x000fea0003800200 */
.L_x_44:
[----:B------:R-:W-:-:S04]  /*1bc0*/  HFMA2 R3, -RZ, RZ, 0, 0 ;  /* 0x00000000ff037431 */ /* 0x000fc800000001ff */
[----:B0-----:R-:W-:Y:S05]  /*1bd0*/  RET.REL.NODEC R2 `(_Z6kernelP6SpherePh) ;  /* 0xffffffe402087950 */ /* 0x001fea0003c3ffff */
.L_x_55:
[----:B------:R-:W-:-:S00]  /*1be0*/  BRA `(.L_x_55) ;  /* 0xfffffffc00fc7947 */ /* 0x000fc0000383ffff */
[----:B------:R-:W-:-:S00]  /*1bf0*/  NOP ;  /* 0x0000000000007918 */ /* 0x000fc00000000000 */
        /* <DEDUP_REMOVED lines=8> */
.L_x_57:


//--------------------- .nv.shared.reserved.0     --------------------------
	.section	.nv.shared.reserved.0,"aw",@nobits
	.weak		__nv_reservedSMEM_offset_0_alias
	.size		__nv_reservedSMEM_offset_0_alias, 0, 64
	.other		__nv_reservedSMEM_offset_0_alias,@"STO_CUDA_RESERVED_SHARED STV_DEFAULT"
__nv_reservedSMEM_offset_0_alias:
	.zero		0
	.zero		64


//--------------------- .nv.constant0._Z6kernelP6SpherePh --------------------------
	.section	.nv.constant0._Z6kernelP6SpherePh,"a",@progbits
	.sectionflags	@""
	.align	4
.nv.constant0._Z6kernelP6SpherePh:
	.zero		912


//--------------------- SYMBOLS --------------------------

	.type		.nv.reservedSmem.offset0,@object
	.size		.nv.reservedSmem.offset0,0x4
